	.headerflags	@"EF_CUDA_TEXMODE_UNIFIED EF_CUDA_64BIT_ADDRESS EF_CUDA_ACCELERATORS EF_CUDA_SM90 EF_CUDA_VIRTUAL_SM(EF_CUDA_SM90)"
	.elftype	@"ET_EXEC"


//--------------------- .nv.info                  --------------------------
	.section	.nv.info,"",@"SHT_CUDA_INFO"
	.align	4


	//----- nvinfo : EIATTR_REGCOUNT
	.align		4
        /*0000*/ 	.byte	0x04, 0x2f
        /*0002*/ 	.short	(.L_3 - .L_2)
	.align		4
.L_2:
        /*0004*/ 	.word	index@(triton_poi_fused__native_batch_norm_legit_no_training_add_leaky_relu_19)
        /*0008*/ 	.word	0x00000012


	//----- nvinfo : EIATTR_MIN_STACK_SIZE
	.align		4
.L_3:
        /*000c*/ 	.byte	0x04, 0x12
        /*000e*/ 	.short	(.L_5 - .L_4)
	.align		4
.L_4:
        /*0010*/ 	.word	index@(triton_poi_fused__native_batch_norm_legit_no_training_add_leaky_relu_19)
        /*0014*/ 	.word	0x00000000


	//----- nvinfo : EIATTR_FRAME_SIZE
	.align		4
.L_5:
        /*0018*/ 	.byte	0x04, 0x11
        /*001a*/ 	.short	(.L_7 - .L_6)
	.align		4
.L_6:
        /*001c*/ 	.word	index@(triton_poi_fused__native_batch_norm_legit_no_training_add_leaky_relu_19)
        /*0020*/ 	.word	0x00000000


	//----- nvinfo : EIATTR_MIN_STACK_SIZE
	.align		4
.L_7:
        /*0024*/ 	.byte	0x04, 0x12
        /*0026*/ 	.short	(.L_9 - .L_8)
	.align		4
.L_8:
        /*0028*/ 	.word	index@(triton_poi_fused__native_batch_norm_legit_no_training_add_leaky_relu_19)
        /*002c*/ 	.word	0x00000000
.L_9:


//--------------------- .nv.info.triton_poi_fused__native_batch_norm_legit_no_training_add_leaky_relu_19 --------------------------
	.section	.nv.info.triton_poi_fused__native_batch_norm_legit_no_training_add_leaky_relu_19,"",@"SHT_CUDA_INFO"
	.sectionflags	@""
	.align	4


	//----- nvinfo : EIATTR_CUDA_API_VERSION
	.align		4
        /*0000*/ 	.byte	0x04, 0x37
        /*0002*/ 	.short	(.L_11 - .L_10)
.L_10:
        /*0004*/ 	.word	0x0000007c


	//----- nvinfo : EIATTR_KPARAM_INFO
	.align		4
.L_11:
        /*0008*/ 	.byte	0x04, 0x17
        /*000a*/ 	.short	(.L_13 - .L_12)
.L_12:
        /*000c*/ 	.word	0x00000000
        /*0010*/ 	.short	0x0007
        /*0012*/ 	.short	0x0038
        /*0014*/ 	.byte	0x00, 0xf0, 0x11, 0x00


	//----- nvinfo : EIATTR_KPARAM_INFO
	.align		4
.L_13:
        /*0018*/ 	.byte	0x04, 0x17
        /*001a*/ 	.short	(.L_15 - .L_14)
.L_14:
        /*001c*/ 	.word	0x00000000
        /*0020*/ 	.short	0x0006
        /*0022*/ 	.short	0x0030
        /*0024*/ 	.byte	0x00, 0xf4, 0x21, 0x00


	//----- nvinfo : EIATTR_KPARAM_INFO
	.align		4
.L_15:
        /*0028*/ 	.byte	0x04, 0x17
        /*002a*/ 	.short	(.L_17 - .L_16)
.L_16:
        /*002c*/ 	.word	0x00000000
        /*0030*/ 	.short	0x0005
        /*0032*/ 	.short	0x0028
        /*0034*/ 	.byte	0x00, 0xf4, 0x21, 0x00


	//----- nvinfo : EIATTR_KPARAM_INFO
	.align		4
.L_17:
        /*0038*/ 	.byte	0x04, 0x17
        /*003a*/ 	.short	(.L_19 - .L_18)
.L_18:
        /*003c*/ 	.word	0x00000000
        /*0040*/ 	.short	0x0004
        /*0042*/ 	.short	0x0020
        /*0044*/ 	.byte	0x00, 0xf4, 0x21, 0x00


	//----- nvinfo : EIATTR_KPARAM_INFO
	.align		4
.L_19:
        /*0048*/ 	.byte	0x04, 0x17
        /*004a*/ 	.short	(.L_21 - .L_20)
.L_20:
        /*004c*/ 	.word	0x00000000
        /*0050*/ 	.short	0x0003
        /*0052*/ 	.short	0x0018
        /*0054*/ 	.byte	0x00, 0xf4, 0x21, 0x00


	//----- nvinfo : EIATTR_KPARAM_INFO
	.align		4
.L_21:
        /*0058*/ 	.byte	0x04, 0x17
        /*005a*/ 	.short	(.L_23 - .L_22)
.L_22:
        /*005c*/ 	.word	0x00000000
        /*0060*/ 	.short	0x0002
        /*0062*/ 	.short	0x0010
        /*0064*/ 	.byte	0x00, 0xf4, 0x21, 0x00


	//----- nvinfo : EIATTR_KPARAM_INFO
	.align		4
.L_23:
        /*0068*/ 	.byte	0x04, 0x17
        /*006a*/ 	.short	(.L_25 - .L_24)
.L_24:
        /*006c*/ 	.word	0x00000000
        /*0070*/ 	.short	0x0001
        /*0072*/ 	.short	0x0008
        /*0074*/ 	.byte	0x00, 0xf4, 0x21, 0x00


	//----- nvinfo : EIATTR_KPARAM_INFO
	.align		4
.L_25:
        /*0078*/ 	.byte	0x04, 0x17
        /*007a*/ 	.short	(.L_27 - .L_26)
.L_26:
        /*007c*/ 	.word	0x00000000
        /*0080*/ 	.short	0x0000
        /*0082*/ 	.short	0x0000
        /*0084*/ 	.byte	0x00, 0xf4, 0x21, 0x00


	//----- nvinfo : EIATTR_SPARSE_MMA_MASK
	.align		4
.L_27:
        /*0088*/ 	.byte	0x03, 0x50
        /*008a*/ 	.short	0x0000


	//----- nvinfo : EIATTR_MAXREG_COUNT
	.align		4
        /*008c*/ 	.byte	0x03, 0x1b
        /*008e*/ 	.short	0x00ff


	//----- nvinfo : EIATTR_EXIT_INSTR_OFFSETS
	.align		4
        /*0090*/ 	.byte	0x04, 0x1c
        /*0092*/ 	.short	(.L_29 - .L_28)


	//   ....[0]....
.L_28:
        /*0094*/ 	.word	0x00000310


	//----- nvinfo : EIATTR_REQNTID
	.align		4
.L_29:
        /*0098*/ 	.byte	0x04, 0x10
        /*009a*/ 	.short	(.L_31 - .L_30)
.L_30:
        /*009c*/ 	.word	0x00000080
        /*00a0*/ 	.word	0x00000001
        /*00a4*/ 	.word	0x00000001


	//----- nvinfo : EIATTR_CBANK_PARAM_SIZE
	.align		4
.L_31:
        /*00a8*/ 	.byte	0x03, 0x19
        /*00aa*/ 	.short	0x003c


	//----- nvinfo : EIATTR_PARAM_CBANK
	.align		4
        /*00ac*/ 	.byte	0x04, 0x0a
        /*00ae*/ 	.short	(.L_33 - .L_32)
	.align		4
.L_32:
        /*00b0*/ 	.word	index@(.nv.constant0.triton_poi_fused__native_batch_norm_legit_no_training_add_leaky_relu_19)
        /*00b4*/ 	.short	0x0210
        /*00b6*/ 	.short	0x003c


	//----- nvinfo : EIATTR_SW_WAR
	.align		4
.L_33:
        /*00b8*/ 	.byte	0x04, 0x36
        /*00ba*/ 	.short	(.L_35 - .L_34)
.L_34:
        /*00bc*/ 	.word	0x00000008
.L_35:


//--------------------- .nv.callgraph             --------------------------
	.section	.nv.callgraph,"",@"SHT_CUDA_CALLGRAPH"
	.align	4
	.sectionentsize	8
	.align		4
        /*0000*/ 	.word	0x00000000
	.align		4
        /*0004*/ 	.word	0xffffffff
	.align		4
        /*0008*/ 	.word	0x00000000
	.align		4
        /*000c*/ 	.word	0xfffffffe
	.align		4
        /*0010*/ 	.word	0x00000000
	.align		4
        /*0014*/ 	.word	0xfffffffd
	.align		4
        /*0018*/ 	.word	0x00000000
	.align		4
        /*001c*/ 	.word	0xfffffffc


//--------------------- .nv.constant4             --------------------------
	.section	.nv.constant4,"a",@progbits
	.align	8
	.align		8
.nv.constant4:
        /*0000*/ 	.dword	_$_str
	.align		8
        /*0008*/ 	.dword	_$_str_$_2


//--------------------- .text.triton_poi_fused__native_batch_norm_legit_no_training_add_leaky_relu_19 --------------------------
	.section	.text.triton_poi_fused__native_batch_norm_legit_no_training_add_leaky_relu_19,"ax",@progbits
	.align	128
        .global         triton_poi_fused__native_batch_norm_legit_no_training_add_leaky_relu_19
        .type           triton_poi_fused__native_batch_norm_legit_no_training_add_leaky_relu_19,@function
        .size           triton_poi_fused__native_batch_norm_legit_no_training_add_leaky_relu_19,(.L_x_1 - triton_poi_fused__native_batch_norm_legit_no_training_add_leaky_relu_19)
        .other          triton_poi_fused__native_batch_norm_legit_no_training_add_leaky_relu_19,@"STO_CUDA_ENTRY STV_DEFAULT"
triton_poi_fused__native_batch_norm_legit_no_training_add_leaky_relu_19:
.text.triton_poi_fused__native_batch_norm_legit_no_training_add_leaky_relu_19:
[----:B------:R-:W-:Y:S01]  /*0000*/  LDC R1, c[0x0][0x28] ;  /* 0x00000a00ff017b82 */ /* 0x000fe20000000800 */
[----:B------:R-:W1:Y:S07]  /*0010*/  S2R R0, SR_TID.X ;  /* 0x0000000000007919 */ /* 0x000e6e0000002100 */
[----:B------:R-:W2:Y:S01]  /*0020*/  LDC.64 R6, c[0x0][0x228] ;  /* 0x00008a00ff067b82 */ /* 0x000ea20000000a00 */
[----:B------:R-:W-:Y:S01]  /*0030*/  ULDC.64 UR4, c[0x0][0x208] ;  /* 0x0000820000047ab9 */ /* 0x000fe20000000a00 */
[----:B------:R-:W3:Y:S06]  /*0040*/  S2R R3, SR_CTAID.X ;  /* 0x0000000000037919 */ /* 0x000eec0000002500 */
[----:B------:R-:W4:Y:S08]  /*0050*/  LDC.64 R4, c[0x0][0x220] ;  /* 0x00008800ff047b82 */ /* 0x000f300000000a00 */
[----:B------:R-:W5:Y:S08]  /*0060*/  LDC.64 R8, c[0x0][0x230] ;  /* 0x00008c00ff087b82 */ /* 0x000f700000000a00 */
[----:B------:R-:W5:Y:S01]  /*0070*/  LDC.64 R10, c[0x0][0x238] ;  /* 0x00008e00ff0a7b82 */ /* 0x000f620000000a00 */
[----:B-1----:R-:W-:-:S07]  /*0080*/  LOP3.LUT R0, R0, 0x7f, RZ, 0xc0, !PT ;  /* 0x0000007f00007812 */ /* 0x002fce00078ec0ff */
[----:B------:R-:W1:Y:S01]  /*0090*/  LDC.64 R12, c[0x0][0x240] ;  /* 0x00009000ff0c7b82 */ /* 0x000e620000000a00 */
[----:B---3--:R-:W-:Y:S02]  /*00a0*/  SHF.R.S32.HI R2, RZ, 0x18, R3 ;  /* 0x00000018ff027819 */ /* 0x008fe40000011403 */
[----:B------:R-:W-:Y:S02]  /*00b0*/  LEA R0, R3, R0, 0x7 ;  /* 0x0000000003007211 */ /* 0x000fe400078e38ff */
[----:B------:R-:W-:-:S04]  /*00c0*/  SGXT R3, R2, 0x1 ;  /* 0x000000010203781a */ /* 0x000fc80000000200 */
[----:B------:R-:W-:-:S04]  /*00d0*/  LEA.HI R3, R3, R0, RZ, 0x9 ;  /* 0x0000000003037211 */ /* 0x000fc800078f48ff */
[----:B------:R-:W-:-:S04]  /*00e0*/  LOP3.LUT R3, R3, 0xfffffe00, RZ, 0xc0, !PT ;  /* 0xfffffe0003037812 */ /* 0x000fc800078ec0ff */
[----:B------:R-:W-:Y:S02]  /*00f0*/  IADD3 R15, R0, -R3, RZ ;  /* 0x80000003000f7210 */ /* 0x000fe40007ffe0ff */
[----:B------:R-:W3:Y:S03]  /*0100*/  LDC.64 R2, c[0x0][0x218] ;  /* 0x00008600ff027b82 */ /* 0x000ee60000000a00 */
[----:B--2---:R-:W-:-:S05]  /*0110*/  IMAD.WIDE R6, R15, 0x4, R6 ;  /* 0x000000040f067825 */ /* 0x004fca00078e0206 */
[----:B------:R2:W2:Y:S01]  /*0120*/  LDG.E.EL R14, desc[UR4][R6.64] ;  /* 0x00000004060e7981 */ /* 0x0004a2000c2e1900 */
[----:B----4-:R-:W-:-:S04]  /*0130*/  IMAD.WIDE R4, R15, 0x4, R4 ;  /* 0x000000040f047825 */ /* 0x010fc800078e0204 */
[C---:B-----5:R-:W-:Y:S02]  /*0140*/  IMAD.WIDE R8, R15.reuse, 0x4, R8 ;  /* 0x000000040f087825 */ /* 0x060fe400078e0208 */
[----:B------:R-:W4:Y:S02]  /*0150*/  LDG.E.EL R5, desc[UR4][R4.64] ;  /* 0x0000000404057981 */ /* 0x000f24000c2e1900 */
[C---:B---3--:R-:W-:Y:S02]  /*0160*/  IMAD.WIDE R2, R0.reuse, 0x4, R2 ;  /* 0x0000000400027825 */ /* 0x048fe400078e0202 */
[----:B------:R-:W3:Y:S02]  /*0170*/  LDG.E.EL R8, desc[UR4][R8.64] ;  /* 0x0000000408087981 */ /* 0x000ee4000c2e1900 */
[----:B0-2---:R-:W-:Y:S02]  /*0180*/  IMAD.WIDE R6, R15, 0x4, R10 ;  /* 0x000000040f067825 */ /* 0x005fe400078e020a */
[----:B------:R0:W4:Y:S04]  /*0190*/  LDG.E R2, desc[UR4][R2.64] ;  /* 0x0000000402027981 */ /* 0x000128000c1e1900 */
[----:B------:R-:W3:Y:S01]  /*01a0*/  LDG.E.EL R7, desc[UR4][R6.64] ;  /* 0x0000000406077981 */ /* 0x000ee2000c2e1900 */
[----:B-1----:R-:W-:-:S06]  /*01b0*/  IMAD.WIDE R10, R0, 0x4, R12 ;  /* 0x00000004000a7825 */ /* 0x002fcc00078e020c */
[----:B------:R-:W2:Y:S01]  /*01c0*/  LDG.E R10, desc[UR4][R10.64] ;  /* 0x000000040a0a7981 */ /* 0x000ea2000c1e1900 */
[----:B0-----:R-:W-:Y:S01]  /*01d0*/  HFMA2.MMA R3, -RZ, RZ, 1.625, 0 ;  /* 0x3e800000ff037435 */ /* 0x001fe200000001ff */
[----:B------:R-:W-:-:S04]  /*01e0*/  FADD R14, R14, 9.9999997473787516356e-06 ;  /* 0x3727c5ac0e0e7421 */ /* 0x000fc80000000000 */
[----:B------:R-:W0:Y:S02]  /*01f0*/  MUFU.SQRT R12, R14 ;  /* 0x0000000e000c7308 */ /* 0x000e240000002000 */
[C---:B0-----:R-:W-:Y:S02]  /*0200*/  FSETP.GT.AND P0, PT, R12.reuse, 8.50705917302346158658e+37, PT ;  /* 0x7e8000000c00780b */ /* 0x041fe40003f04000 */
[----:B------:R-:W-:-:S11]  /*0210*/  FSETP.GEU.AND P1, PT, R12, 1.175494350822287508e-38, PT ;  /* 0x008000000c00780b */ /* 0x000fd60003f2e000 */
[----:B------:R-:W-:-:S04]  /*0220*/  @P0 FMUL R12, R12, 0.25 ;  /* 0x3e8000000c0c0820 */ /* 0x000fc80000400000 */
[----:B------:R-:W-:-:S06]  /*0230*/  @!P1 FMUL R12, R12, 16777216 ;  /* 0x4b8000000c0c9820 */ /* 0x000fcc0000400000 */
[----:B------:R-:W0:Y:S01]  /*0240*/  MUFU.RCP R12, R12 ;  /* 0x0000000c000c7308 */ /* 0x000e220000001000 */
[----:B------:R-:W-:Y:S01]  /*0250*/  FSEL R3, R3, 1, P0 ;  /* 0x3f80000003037808 */ /* 0x000fe20000000000 */
[----:B----4-:R-:W-:-:S04]  /*0260*/  FADD R2, R2, -R5 ;  /* 0x8000000502027221 */ /* 0x010fc80000000000 */
[----:B------:R-:W-:-:S04]  /*0270*/  @!P1 FMUL R3, R3, 16777216 ;  /* 0x4b80000003039820 */ /* 0x000fc80000400000 */
[----:B0-----:R-:W-:-:S04]  /*0280*/  FMUL R3, R12, R3 ;  /* 0x000000030c037220 */ /* 0x001fc80000400000 */
[----:B------:R-:W-:Y:S02]  /*0290*/  FMUL R4, R2, R3 ;  /* 0x0000000302047220 */ /* 0x000fe40000400000 */
[----:B------:R-:W0:Y:S02]  /*02a0*/  LDC.64 R2, c[0x0][0x210] ;  /* 0x00008400ff027b82 */ /* 0x000e240000000a00 */
[----:B---3--:R-:W-:-:S05]  /*02b0*/  FFMA R7, R8, R4, R7 ;  /* 0x0000000408077223 */ /* 0x008fca0000000007 */
[----:B------:R-:W-:-:S13]  /*02c0*/  FSETP.GT.AND P0, PT, R7, RZ, PT ;  /* 0x000000ff0700720b */ /* 0x000fda0003f04000 */
[----:B------:R-:W-:Y:S01]  /*02d0*/  @!P0 FMUL R7, R7, 0.10000000149011611938 ;  /* 0x3dcccccd07078820 */ /* 0x000fe20000400000 */
[----:B0-----:R-:W-:-:S04]  /*02e0*/  IMAD.WIDE R2, R0, 0x4, R2 ;  /* 0x0000000400027825 */ /* 0x001fc800078e0202 */
[----:B--2---:R-:W-:-:S05]  /*02f0*/  FADD R7, R10, R7 ;  /* 0x000000070a077221 */ /* 0x004fca0000000000 */
[----:B------:R-:W-:Y:S01]  /*0300*/  STG.E desc[UR4][R2.64], R7 ;  /* 0x0000000702007986 */ /* 0x000fe2000c101904 */
[----:B------:R-:W-:Y:S05]  /*0310*/  EXIT ;  /* 0x000000000000794d */ /* 0x000fea0003800000 */
.L_x_0:
[----:B------:R-:W-:-:S00]  /*0320*/  BRA `(.L_x_0) ;  /* 0xfffffffc00fc7947 */ /* 0x000fc0000383ffff */
[----:B------:R-:W-:-:S00]  /*0330*/  NOP ;  /* 0x0000000000007918 */ /* 0x000fc00000000000 */
        /* <DEDUP_REMOVED lines=12> */
.L_x_1:


//--------------------- .nv.global.init           --------------------------
	.section	.nv.global.init,"aw",@progbits
.nv.global.init:
	.type		_$_str,@object
	.size		_$_str,(_$_str_$_2 - _$_str)
_$_str:
        /*0000*/ 	.byte	0x5f, 0x5f, 0x43, 0x55, 0x44, 0x41, 0x5f, 0x46, 0x54, 0x5a, 0x00
	.type		_$_str_$_2,@object
	.size		_$_str_$_2,(.L_1 - _$_str_$_2)
_$_str_$_2:
        /*000b*/ 	.byte	0x5f, 0x5f, 0x43, 0x55, 0x44, 0x41, 0x5f, 0x50, 0x52, 0x45, 0x43, 0x5f, 0x53, 0x51, 0x52, 0x54
        /*001b*/ 	.byte	0x00
.L_1:


//--------------------- .nv.constant0.triton_poi_fused__native_batch_norm_legit_no_training_add_leaky_relu_19 --------------------------
	.section	.nv.constant0.triton_poi_fused__native_batch_norm_legit_no_training_add_leaky_relu_19,"a",@progbits
	.sectionflags	@""
	.align	4
.nv.constant0.triton_poi_fused__native_batch_norm_legit_no_training_add_leaky_relu_19:
	.zero		588
